//
// Generated by NVIDIA NVVM Compiler
//
// Compiler Build ID: CL-36424714
// Cuda compilation tools, release 13.0, V13.0.88
// Based on NVVM 20.0.0
//

.version 9.0
.target sm_100
.address_size 64

	// .globl	add_cuda_kernel

.visible .entry add_cuda_kernel(
	.param .u64 .ptr .align 1 add_cuda_kernel_param_0,
	.param .u64 .ptr .align 1 add_cuda_kernel_param_1,
	.param .u64 .ptr .align 1 add_cuda_kernel_param_2,
	.param .u32 add_cuda_kernel_param_3
)
{
	.reg .pred 	%p<2>;
	.reg .b32 	%r<6>;
	.reg .b32 	%f<4>;
	.reg .b64 	%rd<11>;

	ld.param.u64 	%rd1, [add_cuda_kernel_param_0];
	ld.param.u64 	%rd2, [add_cuda_kernel_param_1];
	ld.param.u64 	%rd3, [add_cuda_kernel_param_2];
	ld.param.u32 	%r2, [add_cuda_kernel_param_3];
	mov.u32 	%r3, %tid.x;
	mov.u32 	%r4, %ctaid.x;
	mov.u32 	%r5, %ntid.x;
	mad.lo.s32 	%r1, %r4, %r5, %r3;
	setp.ge.s32 	%p1, %r1, %r2;
	@%p1 bra 	$L__BB0_2;
	cvta.to.global.u64 	%rd4, %rd1;
	cvta.to.global.u64 	%rd5, %rd2;
	cvta.to.global.u64 	%rd6, %rd3;
	mul.wide.s32 	%rd7, %r1, 4;
	add.s64 	%rd8, %rd4, %rd7;
	ld.global.f32 	%f1, [%rd8];
	add.s64 	%rd9, %rd5, %rd7;
	ld.global.f32 	%f2, [%rd9];
	add.f32 	%f3, %f1, %f2;
	add.s64 	%rd10, %rd6, %rd7;
	st.global.f32 	[%rd10], %f3;
$L__BB0_2:
	ret;

}


// ===== COMPILED SASS (sm_100) =====

	.target	sm_100

	.elftype	@"ET_EXEC"


//--------------------- .note.nv.tkinfo           --------------------------
	.section	.note.nv.tkinfo,"",@"SHT_NOTE"
	.sectionflags	@"SHF_NOTE_NV_TKINFO"
	.tkinfo
        /*0018*/ 	.word	0x00000002
        /*0030*/ 	.string	""
        /*0030*/ 	.string	"ptxas"
        /*0030*/ 	.string	"Cuda compilation tools, release 13.0, V13.0.88"
        /*0030*/ 	.string	"Build cuda_13.0.r13.0/compiler.36424714_0"
        /*0030*/ 	.string	"-arch sm_100 -m 64 "



//--------------------- .note.nv.cuinfo           --------------------------
	.section	.note.nv.cuinfo,"",@"SHT_NOTE"
	.sectionflags	@"SHF_NOTE_NV_CUINFO"
        /*0018*/ 	.short	0x0002
        /*001a*/ 	.short	0x0064
        /*001c*/ 	.short	0x0082
	.zero		2


//--------------------- .nv.info                  --------------------------
	.section	.nv.info,"",@"SHT_CUDA_INFO"
	.align	4


	//----- nvinfo : EIATTR_REGCOUNT
	.align		4
        /*0000*/ 	.byte	0x04, 0x2f
        /*0002*/ 	.short	(.L_1 - .L_0)
	.align		4
.L_0:
        /*0004*/ 	.word	index@(add_cuda_kernel)
        /*0008*/ 	.word	0x0000000c


	//----- nvinfo : EIATTR_FRAME_SIZE
	.align		4
.L_1:
        /*000c*/ 	.byte	0x04, 0x11
        /*000e*/ 	.short	(.L_3 - .L_2)
	.align		4
.L_2:
        /*0010*/ 	.word	index@(add_cuda_kernel)
        /*0014*/ 	.word	0x00000000


	//----- nvinfo : EIATTR_MIN_STACK_SIZE
	.align		4
.L_3:
        /*0018*/ 	.byte	0x04, 0x12
        /*001a*/ 	.short	(.L_5 - .L_4)
	.align		4
.L_4:
        /*001c*/ 	.word	index@(add_cuda_kernel)
        /*0020*/ 	.word	0x00000000
.L_5:


//--------------------- .nv.compat                --------------------------
	.section	.nv.compat,"",@"SHT_CUDA_COMPAT_INFO"
	.align	4
        /*0000*/ 	.byte	0x02, 0x09, 0x00, 0x00, 0x02, 0x02, 0x01, 0x00, 0x02, 0x05, 0x05, 0x00, 0x03, 0x07, 0x01, 0x01
        /*0010*/ 	.byte	0x02, 0x03, 0x00, 0x00, 0x02, 0x06, 0x01, 0x00, 0x04, 0x0b, 0x08, 0x00, 0x09, 0x00, 0x00, 0x00
        /*0020*/ 	.byte	0x00, 0x00, 0x00, 0x00


//--------------------- .nv.info.add_cuda_kernel  --------------------------
	.section	.nv.info.add_cuda_kernel,"",@"SHT_CUDA_INFO"
	.sectionflags	@""
	.align	4


	//----- nvinfo : EIATTR_CUDA_API_VERSION
	.align		4
        /*0000*/ 	.byte	0x04, 0x37
        /*0002*/ 	.short	(.L_7 - .L_6)
.L_6:
        /*0004*/ 	.word	0x00000082


	//----- nvinfo : EIATTR_KPARAM_INFO
	.align		4
.L_7:
        /*0008*/ 	.byte	0x04, 0x17
        /*000a*/ 	.short	(.L_9 - .L_8)
.L_8:
        /*000c*/ 	.word	0x00000000
        /*0010*/ 	.short	0x0003
        /*0012*/ 	.short	0x0018
        /*0014*/ 	.byte	0x00, 0xf0, 0x11, 0x00


	//----- nvinfo : EIATTR_KPARAM_INFO
	.align		4
.L_9:
        /*0018*/ 	.byte	0x04, 0x17
        /*001a*/ 	.short	(.L_11 - .L_10)
.L_10:
        /*001c*/ 	.word	0x00000000
        /*0020*/ 	.short	0x0002
        /*0022*/ 	.short	0x0010
        /*0024*/ 	.byte	0x00, 0xf5, 0x21, 0x00


	//----- nvinfo : EIATTR_KPARAM_INFO
	.align		4
.L_11:
        /*0028*/ 	.byte	0x04, 0x17
        /*002a*/ 	.short	(.L_13 - .L_12)
.L_12:
        /*002c*/ 	.word	0x00000000
        /*0030*/ 	.short	0x0001
        /*0032*/ 	.short	0x0008
        /*0034*/ 	.byte	0x00, 0xf5, 0x21, 0x00


	//----- nvinfo : EIATTR_KPARAM_INFO
	.align		4
.L_13:
        /*0038*/ 	.byte	0x04, 0x17
        /*003a*/ 	.short	(.L_15 - .L_14)
.L_14:
        /*003c*/ 	.word	0x00000000
        /*0040*/ 	.short	0x0000
        /*0042*/ 	.short	0x0000
        /*0044*/ 	.byte	0x00, 0xf5, 0x21, 0x00


	//----- nvinfo : EIATTR_SPARSE_MMA_MASK
	.align		4
.L_15:
        /*0048*/ 	.byte	0x03, 0x50
        /*004a*/ 	.short	0x0000


	//----- nvinfo : EIATTR_MAXREG_COUNT
	.align		4
        /*004c*/ 	.byte	0x03, 0x1b
        /*004e*/ 	.short	0x00ff


	//----- nvinfo : EIATTR_MERCURY_ISA_VERSION
	.align		4
        /*0050*/ 	.byte	0x03, 0x5f
        /*0052*/ 	.short	0x0101


	//----- nvinfo : EIATTR_VRC_CTA_INIT_COUNT
	.align		4
        /*0054*/ 	.byte	0x02, 0x4a
	.zero		1
	.zero		1


	//----- nvinfo : EIATTR_EXIT_INSTR_OFFSETS
	.align		4
        /*0058*/ 	.byte	0x04, 0x1c
        /*005a*/ 	.short	(.L_17 - .L_16)


	//   ....[0]....
.L_16:
        /*005c*/ 	.word	0x00000070


	//   ....[1]....
        /*0060*/ 	.word	0x00000130


	//----- nvinfo : EIATTR_CBANK_PARAM_SIZE
	.align		4
.L_17:
        /*0064*/ 	.byte	0x03, 0x19
        /*0066*/ 	.short	0x001c


	//----- nvinfo : EIATTR_PARAM_CBANK
	.align		4
        /*0068*/ 	.byte	0x04, 0x0a
        /*006a*/ 	.short	(.L_19 - .L_18)
	.align		4
.L_18:
        /*006c*/ 	.word	index@(.nv.constant0.add_cuda_kernel)
        /*0070*/ 	.short	0x0380
        /*0072*/ 	.short	0x001c


	//----- nvinfo : EIATTR_SW_WAR
	.align		4
.L_19:
        /*0074*/ 	.byte	0x04, 0x36
        /*0076*/ 	.short	(.L_21 - .L_20)
.L_20:
        /*0078*/ 	.word	0x00000008
.L_21:


//--------------------- .nv.callgraph             --------------------------
	.section	.nv.callgraph,"",@"SHT_CUDA_CALLGRAPH"
	.align	4
	.sectionentsize	8
	.align		4
        /*0000*/ 	.word	0x00000000
	.align		4
        /*0004*/ 	.word	0xffffffff
	.align		4
        /*0008*/ 	.word	0x00000000
	.align		4
        /*000c*/ 	.word	0xfffffffe
	.align		4
        /*0010*/ 	.word	0x00000000
	.align		4
        /*0014*/ 	.word	0xfffffffd
	.align		4
        /*0018*/ 	.word	0x00000000
	.align		4
        /*001c*/ 	.word	0xfffffffc


//--------------------- .text.add_cuda_kernel     --------------------------
	.section	.text.add_cuda_kernel,"ax",@progbits
	.align	128
        .global         add_cuda_kernel
        .type           add_cuda_kernel,@function
        .size           add_cuda_kernel,(.L_x_1 - add_cuda_kernel)
        .other          add_cuda_kernel,@"STO_CUDA_ENTRY STV_DEFAULT"
add_cuda_kernel:
.text.add_cuda_kernel:
[----:B------:R-:W-:Y:S01]  /*0000*/  LDC R1, c[0x0][0x37c] ;  /* 0x0000df00ff017b82 */ /* 0x000fe20000000800 */
[----:B------:R-:W0:Y:S07]  /*0010*/  S2R R9, SR_TID.X ;  /* 0x0000000000097919 */ /* 0x000e2e0000002100 */
[----:B------:R-:W0:Y:S01]  /*0020*/  S2UR UR4, SR_CTAID.X ;  /* 0x00000000000479c3 */ /* 0x000e220000002500 */
[----:B------:R-:W1:Y:S07]  /*0030*/  LDCU UR5, c[0x0][0x398] ;  /* 0x00007300ff0577ac */ /* 0x000e6e0008000800 */
[----:B------:R-:W0:Y:S02]  /*0040*/  LDC R0, c[0x0][0x360] ;  /* 0x0000d800ff007b82 */ /* 0x000e240000000800 */
[----:B0-----:R-:W-:-:S05]  /*0050*/  IMAD R9, R0, UR4, R9 ;  /* 0x0000000400097c24 */ /* 0x001fca000f8e0209 */
[----:B-1----:R-:W-:-:S13]  /*0060*/  ISETP.GE.AND P0, PT, R9, UR5, PT ;  /* 0x0000000509007c0c */ /* 0x002fda000bf06270 */
[----:B------:R-:W-:Y:S05]  /*0070*/  @P0 EXIT ;  /* 0x000000000000094d */ /* 0x000fea0003800000 */
[----:B------:R-:W0:Y:S01]  /*0080*/  LDC.64 R2, c[0x0][0x380] ;  /* 0x0000e000ff027b82 */ /* 0x000e220000000a00 */
[----:B------:R-:W1:Y:S07]  /*0090*/  LDCU.64 UR4, c[0x0][0x358] ;  /* 0x00006b00ff0477ac */ /* 0x000e6e0008000a00 */
[----:B------:R-:W2:Y:S08]  /*00a0*/  LDC.64 R4, c[0x0][0x388] ;  /* 0x0000e200ff047b82 */ /* 0x000eb00000000a00 */
[----:B------:R-:W3:Y:S01]  /*00b0*/  LDC.64 R6, c[0x0][0x390] ;  /* 0x0000e400ff067b82 */ /* 0x000ee20000000a00 */
[----:B0-----:R-:W-:-:S06]  /*00c0*/  IMAD.WIDE R2, R9, 0x4, R2 ;  /* 0x0000000409027825 */ /* 0x001fcc00078e0202 */
[----:B-1----:R-:W4:Y:S01]  /*00d0*/  LDG.E R2, desc[UR4][R2.64] ;  /* 0x0000000402027981 */ /* 0x002f22000c1e1900 */
[----:B--2---:R-:W-:-:S06]  /*00e0*/  IMAD.WIDE R4, R9, 0x4, R4 ;  /* 0x0000000409047825 */ /* 0x004fcc00078e0204 */
[----:B------:R-:W4:Y:S01]  /*00f0*/  LDG.E R5, desc[UR4][R4.64] ;  /* 0x0000000404057981 */ /* 0x000f22000c1e1900 */
[----:B---3--:R-:W-:-:S04]  /*0100*/  IMAD.WIDE R6, R9, 0x4, R6 ;  /* 0x0000000409067825 */ /* 0x008fc800078e0206 */
[----:B----4-:R-:W-:-:S05]  /*0110*/  FADD R9, R2, R5 ;  /* 0x0000000502097221 */ /* 0x010fca0000000000 */
[----:B------:R-:W-:Y:S01]  /*0120*/  STG.E desc[UR4][R6.64], R9 ;  /* 0x0000000906007986 */ /* 0x000fe2000c101904 */
[----:B------:R-:W-:Y:S05]  /*0130*/  EXIT ;  /* 0x000000000000794d */ /* 0x000fea0003800000 */
.L_x_0:
[----:B------:R-:W-:-:S00]  /*0140*/  BRA `(.L_x_0) ;  /* 0xfffffffc00fc7947 */ /* 0x000fc0000383ffff */
[----:B------:R-:W-:-:S00]  /*0150*/  NOP ;  /* 0x0000000000007918 */ /* 0x000fc00000000000 */
        /* <DEDUP_REMOVED lines=10> */
.L_x_1:


//--------------------- .nv.shared.reserved.0     --------------------------
	.section	.nv.shared.reserved.0,"aw",@nobits
	.weak		__nv_reservedSMEM_offset_0_alias
	.size		__nv_reservedSMEM_offset_0_alias, 0, 64
	.other		__nv_reservedSMEM_offset_0_alias,@"STO_CUDA_RESERVED_SHARED STV_DEFAULT"
__nv_reservedSMEM_offset_0_alias:
	.zero		0
	.zero		64


//--------------------- .nv.constant0.add_cuda_kernel --------------------------
	.section	.nv.constant0.add_cuda_kernel,"a",@progbits
	.sectionflags	@""
	.align	4
.nv.constant0.add_cuda_kernel:
	.zero		924


//--------------------- SYMBOLS --------------------------

	.type		.nv.reservedSmem.offset0,@object
	.size		.nv.reservedSmem.offset0,0x4
